	.headerflags	@"EF_CUDA_TEXMODE_UNIFIED EF_CUDA_64BIT_ADDRESS EF_CUDA_ACCELERATORS EF_CUDA_SM90 EF_CUDA_VIRTUAL_SM(EF_CUDA_SM90)"
	.elftype	@"ET_EXEC"


//--------------------- .nv.info                  --------------------------
	.section	.nv.info,"",@"SHT_CUDA_INFO"
	.align	4


	//----- nvinfo : EIATTR_REGCOUNT
	.align		4
        /*0000*/ 	.byte	0x04, 0x2f
        /*0002*/ 	.short	(.L_1 - .L_0)
	.align		4
.L_0:
        /*0004*/ 	.word	index@(triton_poi_fused_relu_threshold_backward_7)
        /*0008*/ 	.word	0x0000000e


	//----- nvinfo : EIATTR_MIN_STACK_SIZE
	.align		4
.L_1:
        /*000c*/ 	.byte	0x04, 0x12
        /*000e*/ 	.short	(.L_3 - .L_2)
	.align		4
.L_2:
        /*0010*/ 	.word	index@(triton_poi_fused_relu_threshold_backward_7)
        /*0014*/ 	.word	0x00000000


	//----- nvinfo : EIATTR_FRAME_SIZE
	.align		4
.L_3:
        /*0018*/ 	.byte	0x04, 0x11
        /*001a*/ 	.short	(.L_5 - .L_4)
	.align		4
.L_4:
        /*001c*/ 	.word	index@(triton_poi_fused_relu_threshold_backward_7)
        /*0020*/ 	.word	0x00000000


	//----- nvinfo : EIATTR_MIN_STACK_SIZE
	.align		4
.L_5:
        /*0024*/ 	.byte	0x04, 0x12
        /*0026*/ 	.short	(.L_7 - .L_6)
	.align		4
.L_6:
        /*0028*/ 	.word	index@(triton_poi_fused_relu_threshold_backward_7)
        /*002c*/ 	.word	0x00000000
.L_7:


//--------------------- .nv.info.triton_poi_fused_relu_threshold_backward_7 --------------------------
	.section	.nv.info.triton_poi_fused_relu_threshold_backward_7,"",@"SHT_CUDA_INFO"
	.sectionflags	@""
	.align	4


	//----- nvinfo : EIATTR_CUDA_API_VERSION
	.align		4
        /*0000*/ 	.byte	0x04, 0x37
        /*0002*/ 	.short	(.L_9 - .L_8)
.L_8:
        /*0004*/ 	.word	0x0000007c


	//----- nvinfo : EIATTR_KPARAM_INFO
	.align		4
.L_9:
        /*0008*/ 	.byte	0x04, 0x17
        /*000a*/ 	.short	(.L_11 - .L_10)
.L_10:
        /*000c*/ 	.word	0x00000000
        /*0010*/ 	.short	0x0003
        /*0012*/ 	.short	0x0018
        /*0014*/ 	.byte	0x00, 0xf0, 0x11, 0x00


	//----- nvinfo : EIATTR_KPARAM_INFO
	.align		4
.L_11:
        /*0018*/ 	.byte	0x04, 0x17
        /*001a*/ 	.short	(.L_13 - .L_12)
.L_12:
        /*001c*/ 	.word	0x00000000
        /*0020*/ 	.short	0x0002
        /*0022*/ 	.short	0x0010
        /*0024*/ 	.byte	0x00, 0xf4, 0x21, 0x00


	//----- nvinfo : EIATTR_KPARAM_INFO
	.align		4
.L_13:
        /*0028*/ 	.byte	0x04, 0x17
        /*002a*/ 	.short	(.L_15 - .L_14)
.L_14:
        /*002c*/ 	.word	0x00000000
        /*0030*/ 	.short	0x0001
        /*0032*/ 	.short	0x0008
        /*0034*/ 	.byte	0x00, 0xf4, 0x21, 0x00


	//----- nvinfo : EIATTR_KPARAM_INFO
	.align		4
.L_15:
        /*0038*/ 	.byte	0x04, 0x17
        /*003a*/ 	.short	(.L_17 - .L_16)
.L_16:
        /*003c*/ 	.word	0x00000000
        /*0040*/ 	.short	0x0000
        /*0042*/ 	.short	0x0000
        /*0044*/ 	.byte	0x00, 0xf4, 0x21, 0x00


	//----- nvinfo : EIATTR_SPARSE_MMA_MASK
	.align		4
.L_17:
        /*0048*/ 	.byte	0x03, 0x50
        /*004a*/ 	.short	0x0000


	//----- nvinfo : EIATTR_MAXREG_COUNT
	.align		4
        /*004c*/ 	.byte	0x03, 0x1b
        /*004e*/ 	.short	0x00ff


	//----- nvinfo : EIATTR_EXIT_INSTR_OFFSETS
	.align		4
        /*0050*/ 	.byte	0x04, 0x1c
        /*0052*/ 	.short	(.L_19 - .L_18)


	//   ....[0]....
.L_18:
        /*0054*/ 	.word	0x000001b0


	//----- nvinfo : EIATTR_REQNTID
	.align		4
.L_19:
        /*0058*/ 	.byte	0x04, 0x10
        /*005a*/ 	.short	(.L_21 - .L_20)
.L_20:
        /*005c*/ 	.word	0x00000080
        /*0060*/ 	.word	0x00000001
        /*0064*/ 	.word	0x00000001


	//----- nvinfo : EIATTR_CBANK_PARAM_SIZE
	.align		4
.L_21:
        /*0068*/ 	.byte	0x03, 0x19
        /*006a*/ 	.short	0x001c


	//----- nvinfo : EIATTR_PARAM_CBANK
	.align		4
        /*006c*/ 	.byte	0x04, 0x0a
        /*006e*/ 	.short	(.L_23 - .L_22)
	.align		4
.L_22:
        /*0070*/ 	.word	index@(.nv.constant0.triton_poi_fused_relu_threshold_backward_7)
        /*0074*/ 	.short	0x0210
        /*0076*/ 	.short	0x001c


	//----- nvinfo : EIATTR_SW_WAR
	.align		4
.L_23:
        /*0078*/ 	.byte	0x04, 0x36
        /*007a*/ 	.short	(.L_25 - .L_24)
.L_24:
        /*007c*/ 	.word	0x00000008
.L_25:


//--------------------- .nv.callgraph             --------------------------
	.section	.nv.callgraph,"",@"SHT_CUDA_CALLGRAPH"
	.align	4
	.sectionentsize	8
	.align		4
        /*0000*/ 	.word	0x00000000
	.align		4
        /*0004*/ 	.word	0xffffffff
	.align		4
        /*0008*/ 	.word	0x00000000
	.align		4
        /*000c*/ 	.word	0xfffffffe
	.align		4
        /*0010*/ 	.word	0x00000000
	.align		4
        /*0014*/ 	.word	0xfffffffd
	.align		4
        /*0018*/ 	.word	0x00000000
	.align		4
        /*001c*/ 	.word	0xfffffffc


//--------------------- .text.triton_poi_fused_relu_threshold_backward_7 --------------------------
	.section	.text.triton_poi_fused_relu_threshold_backward_7,"ax",@progbits
	.align	128
        .global         triton_poi_fused_relu_threshold_backward_7
        .type           triton_poi_fused_relu_threshold_backward_7,@function
        .size           triton_poi_fused_relu_threshold_backward_7,(.L_x_1 - triton_poi_fused_relu_threshold_backward_7)
        .other          triton_poi_fused_relu_threshold_backward_7,@"STO_CUDA_ENTRY STV_DEFAULT"
triton_poi_fused_relu_threshold_backward_7:
.text.triton_poi_fused_relu_threshold_backward_7:
[----:B------:R-:W-:Y:S01]  /*0000*/  LDC R1, c[0x0][0x28] ;  /* 0x00000a00ff017b82 */ /* 0x000fe20000000800 */
[----:B------:R-:W1:Y:S07]  /*0010*/  S2R R0, SR_TID.X ;  /* 0x0000000000007919 */ /* 0x000e6e0000002100 */
[----:B------:R-:W2:Y:S01]  /*0020*/  LDC.64 R4, c[0x0][0x218] ;  /* 0x00008600ff047b82 */ /* 0x000ea20000000a00 */
[----:B------:R-:W-:Y:S01]  /*0030*/  ULDC.64 UR4, c[0x0][0x208] ;  /* 0x0000820000047ab9 */ /* 0x000fe20000000a00 */
[----:B------:R-:W-:Y:S01]  /*0040*/  ULDC.64 UR6, c[0x0][0x220] ;  /* 0x0000880000067ab9 */ /* 0x000fe20000000a00 */
[----:B------:R-:W3:Y:S05]  /*0050*/  S2R R7, SR_CTAID.X ;  /* 0x0000000000077919 */ /* 0x000eea0000002500 */
[----:B------:R-:W4:Y:S01]  /*0060*/  LDC.64 R2, c[0x0][0x210] ;  /* 0x00008400ff027b82 */ /* 0x000f220000000a00 */
[----:B-1----:R-:W-:-:S02]  /*0070*/  LOP3.LUT R0, R0, 0x7f, RZ, 0xc0, !PT ;  /* 0x0000007f00007812 */ /* 0x002fc400078ec0ff */
[----:B---3--:R-:W-:-:S03]  /*0080*/  SHF.R.S32.HI R6, RZ, 0x18, R7 ;  /* 0x00000018ff067819 */ /* 0x008fc60000011407 */
[----:B------:R-:W-:Y:S01]  /*0090*/  IMAD R7, R7, 0x80, R0 ;  /* 0x0000008007077824 */ /* 0x000fe200078e0200 */
[----:B------:R-:W-:-:S03]  /*00a0*/  SGXT R0, R6, 0x1 ;  /* 0x000000010600781a */ /* 0x000fc60000000200 */
[----:B----4-:R-:W-:Y:S01]  /*00b0*/  IMAD.WIDE R2, R7, 0x4, R2 ;  /* 0x0000000407027825 */ /* 0x010fe200078e0202 */
[----:B------:R-:W-:-:S04]  /*00c0*/  LEA.HI R0, R0, R7, RZ, 0xb ;  /* 0x0000000700007211 */ /* 0x000fc800078f58ff */
[----:B------:R-:W-:-:S05]  /*00d0*/  LOP3.LUT R0, R0, 0xfffff800, RZ, 0xc0, !PT ;  /* 0xfffff80000007812 */ /* 0x000fca00078ec0ff */
[----:B------:R-:W-:Y:S02]  /*00e0*/  IMAD.IADD R9, R7, 0x1, -R0 ;  /* 0x0000000107097824 */ /* 0x000fe400078e0a00 */
[----:B------:R-:W3:Y:S02]  /*00f0*/  LDG.E R0, desc[UR4][R2.64] ;  /* 0x0000000402007981 */ /* 0x000ee4000c1e1900 */
[----:B--2---:R-:W-:-:S06]  /*0100*/  IMAD.WIDE R4, R9, 0x4, R4 ;  /* 0x0000000409047825 */ /* 0x004fcc00078e0204 */
[----:B------:R-:W3:Y:S02]  /*0110*/  LDG.E.EL R5, desc[UR4][R4.64] ;  /* 0x0000000404057981 */ /* 0x000ee4000c2e1900 */
[C---:B---3--:R-:W-:Y:S01]  /*0120*/  FADD R6, R0.reuse, R5 ;  /* 0x0000000500067221 */ /* 0x048fe20000000000 */
[----:B------:R-:W-:-:S04]  /*0130*/  FSETP.GEU.AND P0, PT, R0, -R5, PT ;  /* 0x800000050000720b */ /* 0x000fc80003f0e000 */
[----:B------:R-:W-:Y:S02]  /*0140*/  FSEL R9, R6, RZ, P0 ;  /* 0x000000ff06097208 */ /* 0x000fe40000000000 */
[----:B------:R-:W-:Y:S02]  /*0150*/  IADD3 R6, P1, R7, UR6, RZ ;  /* 0x0000000607067c10 */ /* 0x000fe4000ff3e0ff */
[----:B------:R-:W-:Y:S02]  /*0160*/  FSETP.GTU.AND P0, PT, R9, RZ, PT ;  /* 0x000000ff0900720b */ /* 0x000fe40003f0c000 */
[----:B------:R-:W-:Y:S02]  /*0170*/  LEA.HI.X.SX32 R7, R7, UR7, 0x1, P1 ;  /* 0x0000000707077c11 */ /* 0x000fe400088f0eff */
[----:B------:R-:W-:Y:S01]  /*0180*/  SEL R11, RZ, 0x1, P0 ;  /* 0x00000001ff0b7807 */ /* 0x000fe20000000000 */
[----:B------:R-:W-:Y:S04]  /*0190*/  STG.E desc[UR4][R2.64], R9 ;  /* 0x0000000902007986 */ /* 0x000fe8000c101904 */
[----:B------:R-:W-:Y:S01]  /*01a0*/  STG.E.U8 desc[UR4][R6.64], R11 ;  /* 0x0000000b06007986 */ /* 0x000fe2000c101104 */
[----:B------:R-:W-:Y:S05]  /*01b0*/  EXIT ;  /* 0x000000000000794d */ /* 0x000fea0003800000 */
.L_x_0:
[----:B------:R-:W-:-:S00]  /*01c0*/  BRA `(.L_x_0) ;  /* 0xfffffffc00fc7947 */ /* 0x000fc0000383ffff */
[----:B------:R-:W-:-:S00]  /*01d0*/  NOP ;  /* 0x0000000000007918 */ /* 0x000fc00000000000 */
        /* <DEDUP_REMOVED lines=10> */
.L_x_1:


//--------------------- .nv.constant0.triton_poi_fused_relu_threshold_backward_7 --------------------------
	.section	.nv.constant0.triton_poi_fused_relu_threshold_backward_7,"a",@progbits
	.sectionflags	@""
	.align	4
.nv.constant0.triton_poi_fused_relu_threshold_backward_7:
	.zero		556
